//
// Generated by NVIDIA NVVM Compiler
//
// Compiler Build ID: CL-36424714
// Cuda compilation tools, release 13.0, V13.0.88
// Based on NVVM 20.0.0
//

.version 9.0
.target sm_100
.address_size 64

	// .globl	_Z10SomeKernelPfS_S_i

.visible .entry _Z10SomeKernelPfS_S_i(
	.param .u64 .ptr .align 1 _Z10SomeKernelPfS_S_i_param_0,
	.param .u64 .ptr .align 1 _Z10SomeKernelPfS_S_i_param_1,
	.param .u64 .ptr .align 1 _Z10SomeKernelPfS_S_i_param_2,
	.param .u32 _Z10SomeKernelPfS_S_i_param_3
)
{
	.reg .pred 	%p<2>;
	.reg .b32 	%r<6>;
	.reg .b32 	%f<4>;
	.reg .b64 	%rd<11>;

	ld.param.u64 	%rd1, [_Z10SomeKernelPfS_S_i_param_0];
	ld.param.u64 	%rd2, [_Z10SomeKernelPfS_S_i_param_1];
	ld.param.u64 	%rd3, [_Z10SomeKernelPfS_S_i_param_2];
	ld.param.u32 	%r2, [_Z10SomeKernelPfS_S_i_param_3];
	mov.u32 	%r3, %ctaid.x;
	mov.u32 	%r4, %ntid.x;
	mov.u32 	%r5, %tid.x;
	mad.lo.s32 	%r1, %r3, %r4, %r5;
	setp.ge.s32 	%p1, %r1, %r2;
	@%p1 bra 	$L__BB0_2;
	cvta.to.global.u64 	%rd4, %rd1;
	cvta.to.global.u64 	%rd5, %rd2;
	cvta.to.global.u64 	%rd6, %rd3;
	mul.wide.s32 	%rd7, %r1, 4;
	add.s64 	%rd8, %rd4, %rd7;
	ld.global.f32 	%f1, [%rd8];
	add.s64 	%rd9, %rd5, %rd7;
	ld.global.f32 	%f2, [%rd9];
	add.f32 	%f3, %f1, %f2;
	add.s64 	%rd10, %rd6, %rd7;
	st.global.f32 	[%rd10], %f3;
$L__BB0_2:
	ret;

}


// ===== COMPILED SASS (sm_100) =====

	.target	sm_100

	.elftype	@"ET_EXEC"


//--------------------- .note.nv.tkinfo           --------------------------
	.section	.note.nv.tkinfo,"",@"SHT_NOTE"
	.sectionflags	@"SHF_NOTE_NV_TKINFO"
	.tkinfo
        /*0018*/ 	.word	0x00000002
        /*0030*/ 	.string	""
        /*0030*/ 	.string	"ptxas"
        /*0030*/ 	.string	"Cuda compilation tools, release 13.0, V13.0.88"
        /*0030*/ 	.string	"Build cuda_13.0.r13.0/compiler.36424714_0"
        /*0030*/ 	.string	"-arch sm_100 -m 64 "



//--------------------- .note.nv.cuinfo           --------------------------
	.section	.note.nv.cuinfo,"",@"SHT_NOTE"
	.sectionflags	@"SHF_NOTE_NV_CUINFO"
        /*0018*/ 	.short	0x0002
        /*001a*/ 	.short	0x0064
        /*001c*/ 	.short	0x0082
	.zero		2


//--------------------- .nv.info                  --------------------------
	.section	.nv.info,"",@"SHT_CUDA_INFO"
	.align	4


	//----- nvinfo : EIATTR_REGCOUNT
	.align		4
        /*0000*/ 	.byte	0x04, 0x2f
        /*0002*/ 	.short	(.L_1 - .L_0)
	.align		4
.L_0:
        /*0004*/ 	.word	index@(_Z10SomeKernelPfS_S_i)
        /*0008*/ 	.word	0x0000000c


	//----- nvinfo : EIATTR_FRAME_SIZE
	.align		4
.L_1:
        /*000c*/ 	.byte	0x04, 0x11
        /*000e*/ 	.short	(.L_3 - .L_2)
	.align		4
.L_2:
        /*0010*/ 	.word	index@(_Z10SomeKernelPfS_S_i)
        /*0014*/ 	.word	0x00000000


	//----- nvinfo : EIATTR_MIN_STACK_SIZE
	.align		4
.L_3:
        /*0018*/ 	.byte	0x04, 0x12
        /*001a*/ 	.short	(.L_5 - .L_4)
	.align		4
.L_4:
        /*001c*/ 	.word	index@(_Z10SomeKernelPfS_S_i)
        /*0020*/ 	.word	0x00000000
.L_5:


//--------------------- .nv.compat                --------------------------
	.section	.nv.compat,"",@"SHT_CUDA_COMPAT_INFO"
	.align	4
        /*0000*/ 	.byte	0x02, 0x09, 0x00, 0x00, 0x02, 0x02, 0x01, 0x00, 0x02, 0x05, 0x05, 0x00, 0x03, 0x07, 0x01, 0x01
        /*0010*/ 	.byte	0x02, 0x03, 0x00, 0x00, 0x02, 0x06, 0x01, 0x00, 0x04, 0x0b, 0x08, 0x00, 0x09, 0x00, 0x00, 0x00
        /*0020*/ 	.byte	0x00, 0x00, 0x00, 0x00


//--------------------- .nv.info._Z10SomeKernelPfS_S_i --------------------------
	.section	.nv.info._Z10SomeKernelPfS_S_i,"",@"SHT_CUDA_INFO"
	.sectionflags	@""
	.align	4


	//----- nvinfo : EIATTR_CUDA_API_VERSION
	.align		4
        /*0000*/ 	.byte	0x04, 0x37
        /*0002*/ 	.short	(.L_7 - .L_6)
.L_6:
        /*0004*/ 	.word	0x00000082


	//----- nvinfo : EIATTR_KPARAM_INFO
	.align		4
.L_7:
        /*0008*/ 	.byte	0x04, 0x17
        /*000a*/ 	.short	(.L_9 - .L_8)
.L_8:
        /*000c*/ 	.word	0x00000000
        /*0010*/ 	.short	0x0003
        /*0012*/ 	.short	0x0018
        /*0014*/ 	.byte	0x00, 0xf0, 0x11, 0x00


	//----- nvinfo : EIATTR_KPARAM_INFO
	.align		4
.L_9:
        /*0018*/ 	.byte	0x04, 0x17
        /*001a*/ 	.short	(.L_11 - .L_10)
.L_10:
        /*001c*/ 	.word	0x00000000
        /*0020*/ 	.short	0x0002
        /*0022*/ 	.short	0x0010
        /*0024*/ 	.byte	0x00, 0xf5, 0x21, 0x00


	//----- nvinfo : EIATTR_KPARAM_INFO
	.align		4
.L_11:
        /*0028*/ 	.byte	0x04, 0x17
        /*002a*/ 	.short	(.L_13 - .L_12)
.L_12:
        /*002c*/ 	.word	0x00000000
        /*0030*/ 	.short	0x0001
        /*0032*/ 	.short	0x0008
        /*0034*/ 	.byte	0x00, 0xf5, 0x21, 0x00


	//----- nvinfo : EIATTR_KPARAM_INFO
	.align		4
.L_13:
        /*0038*/ 	.byte	0x04, 0x17
        /*003a*/ 	.short	(.L_15 - .L_14)
.L_14:
        /*003c*/ 	.word	0x00000000
        /*0040*/ 	.short	0x0000
        /*0042*/ 	.short	0x0000
        /*0044*/ 	.byte	0x00, 0xf5, 0x21, 0x00


	//----- nvinfo : EIATTR_SPARSE_MMA_MASK
	.align		4
.L_15:
        /*0048*/ 	.byte	0x03, 0x50
        /*004a*/ 	.short	0x0000


	//----- nvinfo : EIATTR_MAXREG_COUNT
	.align		4
        /*004c*/ 	.byte	0x03, 0x1b
        /*004e*/ 	.short	0x00ff


	//----- nvinfo : EIATTR_MERCURY_ISA_VERSION
	.align		4
        /*0050*/ 	.byte	0x03, 0x5f
        /*0052*/ 	.short	0x0101


	//----- nvinfo : EIATTR_VRC_CTA_INIT_COUNT
	.align		4
        /*0054*/ 	.byte	0x02, 0x4a
	.zero		1
	.zero		1


	//----- nvinfo : EIATTR_EXIT_INSTR_OFFSETS
	.align		4
        /*0058*/ 	.byte	0x04, 0x1c
        /*005a*/ 	.short	(.L_17 - .L_16)


	//   ....[0]....
.L_16:
        /*005c*/ 	.word	0x00000070


	//   ....[1]....
        /*0060*/ 	.word	0x00000130


	//----- nvinfo : EIATTR_CBANK_PARAM_SIZE
	.align		4
.L_17:
        /*0064*/ 	.byte	0x03, 0x19
        /*0066*/ 	.short	0x001c


	//----- nvinfo : EIATTR_PARAM_CBANK
	.align		4
        /*0068*/ 	.byte	0x04, 0x0a
        /*006a*/ 	.short	(.L_19 - .L_18)
	.align		4
.L_18:
        /*006c*/ 	.word	index@(.nv.constant0._Z10SomeKernelPfS_S_i)
        /*0070*/ 	.short	0x0380
        /*0072*/ 	.short	0x001c


	//----- nvinfo : EIATTR_SW_WAR
	.align		4
.L_19:
        /*0074*/ 	.byte	0x04, 0x36
        /*0076*/ 	.short	(.L_21 - .L_20)
.L_20:
        /*0078*/ 	.word	0x00000008
.L_21:


//--------------------- .nv.callgraph             --------------------------
	.section	.nv.callgraph,"",@"SHT_CUDA_CALLGRAPH"
	.align	4
	.sectionentsize	8
	.align		4
        /*0000*/ 	.word	0x00000000
	.align		4
        /*0004*/ 	.word	0xffffffff
	.align		4
        /*0008*/ 	.word	0x00000000
	.align		4
        /*000c*/ 	.word	0xfffffffe
	.align		4
        /*0010*/ 	.word	0x00000000
	.align		4
        /*0014*/ 	.word	0xfffffffd
	.align		4
        /*0018*/ 	.word	0x00000000
	.align		4
        /*001c*/ 	.word	0xfffffffc


//--------------------- .text._Z10SomeKernelPfS_S_i --------------------------
	.section	.text._Z10SomeKernelPfS_S_i,"ax",@progbits
	.align	128
        .global         _Z10SomeKernelPfS_S_i
        .type           _Z10SomeKernelPfS_S_i,@function
        .size           _Z10SomeKernelPfS_S_i,(.L_x_1 - _Z10SomeKernelPfS_S_i)
        .other          _Z10SomeKernelPfS_S_i,@"STO_CUDA_ENTRY STV_DEFAULT"
_Z10SomeKernelPfS_S_i:
.text._Z10SomeKernelPfS_S_i:
[----:B------:R-:W-:Y:S01]  /*0000*/  LDC R1, c[0x0][0x37c] ;  /* 0x0000df00ff017b82 */ /* 0x000fe20000000800 */
[----:B------:R-:W0:Y:S07]  /*0010*/  S2R R0, SR_TID.X ;  /* 0x0000000000007919 */ /* 0x000e2e0000002100 */
[----:B------:R-:W0:Y:S01]  /*0020*/  S2UR UR4, SR_CTAID.X ;  /* 0x00000000000479c3 */ /* 0x000e220000002500 */
[----:B------:R-:W1:Y:S07]  /*0030*/  LDCU UR5, c[0x0][0x398] ;  /* 0x00007300ff0577ac */ /* 0x000e6e0008000800 */
[----:B------:R-:W0:Y:S02]  /*0040*/  LDC R9, c[0x0][0x360] ;  /* 0x0000d800ff097b82 */ /* 0x000e240000000800 */
[----:B0-----:R-:W-:-:S05]  /*0050*/  IMAD R9, R9, UR4, R0 ;  /* 0x0000000409097c24 */ /* 0x001fca000f8e0200 */
[----:B-1----:R-:W-:-:S13]  /*0060*/  ISETP.GE.AND P0, PT, R9, UR5, PT ;  /* 0x0000000509007c0c */ /* 0x002fda000bf06270 */
[----:B------:R-:W-:Y:S05]  /*0070*/  @P0 EXIT ;  /* 0x000000000000094d */ /* 0x000fea0003800000 */
[----:B------:R-:W0:Y:S01]  /*0080*/  LDC.64 R2, c[0x0][0x380] ;  /* 0x0000e000ff027b82 */ /* 0x000e220000000a00 */
[----:B------:R-:W1:Y:S07]  /*0090*/  LDCU.64 UR4, c[0x0][0x358] ;  /* 0x00006b00ff0477ac */ /* 0x000e6e0008000a00 */
[----:B------:R-:W2:Y:S08]  /*00a0*/  LDC.64 R4, c[0x0][0x388] ;  /* 0x0000e200ff047b82 */ /* 0x000eb00000000a00 */
[----:B------:R-:W3:Y:S01]  /*00b0*/  LDC.64 R6, c[0x0][0x390] ;  /* 0x0000e400ff067b82 */ /* 0x000ee20000000a00 */
[----:B0-----:R-:W-:-:S06]  /*00c0*/  IMAD.WIDE R2, R9, 0x4, R2 ;  /* 0x0000000409027825 */ /* 0x001fcc00078e0202 */
[----:B-1----:R-:W4:Y:S01]  /*00d0*/  LDG.E R2, desc[UR4][R2.64] ;  /* 0x0000000402027981 */ /* 0x002f22000c1e1900 */
[----:B--2---:R-:W-:-:S06]  /*00e0*/  IMAD.WIDE R4, R9, 0x4, R4 ;  /* 0x0000000409047825 */ /* 0x004fcc00078e0204 */
[----:B------:R-:W4:Y:S01]  /*00f0*/  LDG.E R5, desc[UR4][R4.64] ;  /* 0x0000000404057981 */ /* 0x000f22000c1e1900 */
[----:B---3--:R-:W-:-:S04]  /*0100*/  IMAD.WIDE R6, R9, 0x4, R6 ;  /* 0x0000000409067825 */ /* 0x008fc800078e0206 */
[----:B----4-:R-:W-:-:S05]  /*0110*/  FADD R9, R2, R5 ;  /* 0x0000000502097221 */ /* 0x010fca0000000000 */
[----:B------:R-:W-:Y:S01]  /*0120*/  STG.E desc[UR4][R6.64], R9 ;  /* 0x0000000906007986 */ /* 0x000fe2000c101904 */
[----:B------:R-:W-:Y:S05]  /*0130*/  EXIT ;  /* 0x000000000000794d */ /* 0x000fea0003800000 */
.L_x_0:
[----:B------:R-:W-:-:S00]  /*0140*/  BRA `(.L_x_0) ;  /* 0xfffffffc00fc7947 */ /* 0x000fc0000383ffff */
[----:B------:R-:W-:-:S00]  /*0150*/  NOP ;  /* 0x0000000000007918 */ /* 0x000fc00000000000 */
        /* <DEDUP_REMOVED lines=10> */
.L_x_1:


//--------------------- .nv.shared.reserved.0     --------------------------
	.section	.nv.shared.reserved.0,"aw",@nobits
	.weak		__nv_reservedSMEM_offset_0_alias
	.size		__nv_reservedSMEM_offset_0_alias, 0, 64
	.other		__nv_reservedSMEM_offset_0_alias,@"STO_CUDA_RESERVED_SHARED STV_DEFAULT"
__nv_reservedSMEM_offset_0_alias:
	.zero		0
	.zero		64


//--------------------- .nv.constant0._Z10SomeKernelPfS_S_i --------------------------
	.section	.nv.constant0._Z10SomeKernelPfS_S_i,"a",@progbits
	.sectionflags	@""
	.align	4
.nv.constant0._Z10SomeKernelPfS_S_i:
	.zero		924


//--------------------- SYMBOLS --------------------------

	.type		.nv.reservedSmem.offset0,@object
	.size		.nv.reservedSmem.offset0,0x4
